//
// Generated by NVIDIA NVVM Compiler
//
// Compiler Build ID: CL-36424714
// Cuda compilation tools, release 13.0, V13.0.88
// Based on NVVM 20.0.0
//

.version 9.0
.target sm_100
.address_size 64

	// .globl	_Z24SimpleSumReductionKernelPfS_

.visible .entry _Z24SimpleSumReductionKernelPfS_(
	.param .u64 .ptr .align 1 _Z24SimpleSumReductionKernelPfS__param_0,
	.param .u64 .ptr .align 1 _Z24SimpleSumReductionKernelPfS__param_1
)
{
	.reg .pred 	%p<5>;
	.reg .b32 	%r<10>;
	.reg .b32 	%f<5>;
	.reg .b64 	%rd<9>;

	ld.param.u64 	%rd4, [_Z24SimpleSumReductionKernelPfS__param_0];
	ld.param.u64 	%rd3, [_Z24SimpleSumReductionKernelPfS__param_1];
	cvta.to.global.u64 	%rd1, %rd4;
	mov.u32 	%r1, %tid.x;
	shl.b32 	%r2, %r1, 1;
	mov.u32 	%r3, %ntid.x;
	setp.lt.u32 	%p1, %r3, 2;
	@%p1 bra 	$L__BB0_5;
	mul.wide.u32 	%rd5, %r2, 4;
	add.s64 	%rd2, %rd1, %rd5;
	mov.b32 	%r9, 1;
$L__BB0_2:
	add.s32 	%r7, %r9, -1;
	and.b32  	%r8, %r7, %r2;
	setp.ne.s32 	%p2, %r8, 0;
	@%p2 bra 	$L__BB0_4;
	mul.wide.s32 	%rd6, %r9, 4;
	add.s64 	%rd7, %rd2, %rd6;
	ld.global.f32 	%f1, [%rd7];
	ld.global.f32 	%f2, [%rd2];
	add.f32 	%f3, %f1, %f2;
	st.global.f32 	[%rd2], %f3;
$L__BB0_4:
	bar.sync 	0;
	shl.b32 	%r9, %r9, 1;
	setp.lt.u32 	%p3, %r9, %r3;
	@%p3 bra 	$L__BB0_2;
$L__BB0_5:
	setp.ne.s32 	%p4, %r1, 0;
	@%p4 bra 	$L__BB0_7;
	ld.global.f32 	%f4, [%rd1];
	cvta.to.global.u64 	%rd8, %rd3;
	st.global.f32 	[%rd8], %f4;
$L__BB0_7:
	ret;

}


// ===== COMPILED SASS (sm_100) =====

	.target	sm_100

	.elftype	@"ET_EXEC"


//--------------------- .note.nv.tkinfo           --------------------------
	.section	.note.nv.tkinfo,"",@"SHT_NOTE"
	.sectionflags	@"SHF_NOTE_NV_TKINFO"
	.tkinfo
        /*0018*/ 	.word	0x00000002
        /*0030*/ 	.string	""
        /*0030*/ 	.string	"ptxas"
        /*0030*/ 	.string	"Cuda compilation tools, release 13.0, V13.0.88"
        /*0030*/ 	.string	"Build cuda_13.0.r13.0/compiler.36424714_0"
        /*0030*/ 	.string	"-arch sm_100 -m 64 "



//--------------------- .note.nv.cuinfo           --------------------------
	.section	.note.nv.cuinfo,"",@"SHT_NOTE"
	.sectionflags	@"SHF_NOTE_NV_CUINFO"
        /*0018*/ 	.short	0x0002
        /*001a*/ 	.short	0x0064
        /*001c*/ 	.short	0x0082
	.zero		2


//--------------------- .nv.info                  --------------------------
	.section	.nv.info,"",@"SHT_CUDA_INFO"
	.align	4


	//----- nvinfo : EIATTR_REGCOUNT
	.align		4
        /*0000*/ 	.byte	0x04, 0x2f
        /*0002*/ 	.short	(.L_1 - .L_0)
	.align		4
.L_0:
        /*0004*/ 	.word	index@(_Z24SimpleSumReductionKernelPfS_)
        /*0008*/ 	.word	0x0000000e


	//----- nvinfo : EIATTR_FRAME_SIZE
	.align		4
.L_1:
        /*000c*/ 	.byte	0x04, 0x11
        /*000e*/ 	.short	(.L_3 - .L_2)
	.align		4
.L_2:
        /*0010*/ 	.word	index@(_Z24SimpleSumReductionKernelPfS_)
        /*0014*/ 	.word	0x00000000


	//----- nvinfo : EIATTR_MIN_STACK_SIZE
	.align		4
.L_3:
        /*0018*/ 	.byte	0x04, 0x12
        /*001a*/ 	.short	(.L_5 - .L_4)
	.align		4
.L_4:
        /*001c*/ 	.word	index@(_Z24SimpleSumReductionKernelPfS_)
        /*0020*/ 	.word	0x00000000
.L_5:


//--------------------- .nv.compat                --------------------------
	.section	.nv.compat,"",@"SHT_CUDA_COMPAT_INFO"
	.align	4
        /*0000*/ 	.byte	0x02, 0x09, 0x00, 0x00, 0x02, 0x02, 0x01, 0x00, 0x02, 0x05, 0x05, 0x00, 0x03, 0x07, 0x01, 0x01
        /*0010*/ 	.byte	0x02, 0x03, 0x00, 0x00, 0x02, 0x06, 0x01, 0x00, 0x04, 0x0b, 0x08, 0x00, 0x09, 0x00, 0x00, 0x00
        /*0020*/ 	.byte	0x00, 0x00, 0x00, 0x00


//--------------------- .nv.info._Z24SimpleSumReductionKernelPfS_ --------------------------
	.section	.nv.info._Z24SimpleSumReductionKernelPfS_,"",@"SHT_CUDA_INFO"
	.sectionflags	@""
	.align	4


	//----- nvinfo : EIATTR_CUDA_API_VERSION
	.align		4
        /*0000*/ 	.byte	0x04, 0x37
        /*0002*/ 	.short	(.L_7 - .L_6)
.L_6:
        /*0004*/ 	.word	0x00000082


	//----- nvinfo : EIATTR_KPARAM_INFO
	.align		4
.L_7:
        /*0008*/ 	.byte	0x04, 0x17
        /*000a*/ 	.short	(.L_9 - .L_8)
.L_8:
        /*000c*/ 	.word	0x00000000
        /*0010*/ 	.short	0x0001
        /*0012*/ 	.short	0x0008
        /*0014*/ 	.byte	0x00, 0xf5, 0x21, 0x00


	//----- nvinfo : EIATTR_KPARAM_INFO
	.align		4
.L_9:
        /*0018*/ 	.byte	0x04, 0x17
        /*001a*/ 	.short	(.L_11 - .L_10)
.L_10:
        /*001c*/ 	.word	0x00000000
        /*0020*/ 	.short	0x0000
        /*0022*/ 	.short	0x0000
        /*0024*/ 	.byte	0x00, 0xf5, 0x21, 0x00


	//----- nvinfo : EIATTR_SPARSE_MMA_MASK
	.align		4
.L_11:
        /*0028*/ 	.byte	0x03, 0x50
        /*002a*/ 	.short	0x0000


	//----- nvinfo : EIATTR_MAXREG_COUNT
	.align		4
        /*002c*/ 	.byte	0x03, 0x1b
        /*002e*/ 	.short	0x00ff


	//----- nvinfo : EIATTR_NUM_BARRIERS
	.align		4
        /*0030*/ 	.byte	0x02, 0x4c
        /*0032*/ 	.byte	0x01
	.zero		1


	//----- nvinfo : EIATTR_MERCURY_ISA_VERSION
	.align		4
        /*0034*/ 	.byte	0x03, 0x5f
        /*0036*/ 	.short	0x0101


	//----- nvinfo : EIATTR_VRC_CTA_INIT_COUNT
	.align		4
        /*0038*/ 	.byte	0x02, 0x4a
	.zero		1
	.zero		1


	//----- nvinfo : EIATTR_EXIT_INSTR_OFFSETS
	.align		4
        /*003c*/ 	.byte	0x04, 0x1c
        /*003e*/ 	.short	(.L_13 - .L_12)


	//   ....[0]....
.L_12:
        /*0040*/ 	.word	0x00000190


	//   ....[1]....
        /*0044*/ 	.word	0x000001e0


	//----- nvinfo : EIATTR_CRS_STACK_SIZE
	.align		4
.L_13:
        /*0048*/ 	.byte	0x04, 0x1e
        /*004a*/ 	.short	(.L_15 - .L_14)
.L_14:
        /*004c*/ 	.word	0x00000000


	//----- nvinfo : EIATTR_CBANK_PARAM_SIZE
	.align		4
.L_15:
        /*0050*/ 	.byte	0x03, 0x19
        /*0052*/ 	.short	0x0010


	//----- nvinfo : EIATTR_PARAM_CBANK
	.align		4
        /*0054*/ 	.byte	0x04, 0x0a
        /*0056*/ 	.short	(.L_17 - .L_16)
	.align		4
.L_16:
        /*0058*/ 	.word	index@(.nv.constant0._Z24SimpleSumReductionKernelPfS_)
        /*005c*/ 	.short	0x0380
        /*005e*/ 	.short	0x0010


	//----- nvinfo : EIATTR_SW_WAR
	.align		4
.L_17:
        /*0060*/ 	.byte	0x04, 0x36
        /*0062*/ 	.short	(.L_19 - .L_18)
.L_18:
        /*0064*/ 	.word	0x00000008
.L_19:


//--------------------- .nv.callgraph             --------------------------
	.section	.nv.callgraph,"",@"SHT_CUDA_CALLGRAPH"
	.align	4
	.sectionentsize	8
	.align		4
        /*0000*/ 	.word	0x00000000
	.align		4
        /*0004*/ 	.word	0xffffffff
	.align		4
        /*0008*/ 	.word	0x00000000
	.align		4
        /*000c*/ 	.word	0xfffffffe
	.align		4
        /*0010*/ 	.word	0x00000000
	.align		4
        /*0014*/ 	.word	0xfffffffd
	.align		4
        /*0018*/ 	.word	0x00000000
	.align		4
        /*001c*/ 	.word	0xfffffffc


//--------------------- .text._Z24SimpleSumReductionKernelPfS_ --------------------------
	.section	.text._Z24SimpleSumReductionKernelPfS_,"ax",@progbits
	.align	128
        .global         _Z24SimpleSumReductionKernelPfS_
        .type           _Z24SimpleSumReductionKernelPfS_,@function
        .size           _Z24SimpleSumReductionKernelPfS_,(.L_x_5 - _Z24SimpleSumReductionKernelPfS_)
        .other          _Z24SimpleSumReductionKernelPfS_,@"STO_CUDA_ENTRY STV_DEFAULT"
_Z24SimpleSumReductionKernelPfS_:
.text._Z24SimpleSumReductionKernelPfS_:
[----:B------:R-:W-:Y:S01]  /*0000*/  LDC R1, c[0x0][0x37c] ;  /* 0x0000df00ff017b82 */ /* 0x000fe20000000800 */
[----:B------:R-:W0:Y:S01]  /*0010*/  LDCU UR6, c[0x0][0x360] ;  /* 0x00006c00ff0677ac */ /* 0x000e220008000800 */
[----:B------:R-:W1:Y:S01]  /*0020*/  S2R R6, SR_TID.X ;  /* 0x0000000000067919 */ /* 0x000e620000002100 */
[----:B------:R-:W2:Y:S01]  /*0030*/  LDCU.64 UR4, c[0x0][0x358] ;  /* 0x00006b00ff0477ac */ /* 0x000ea20008000a00 */
[----:B0-----:R-:W-:-:S09]  /*0040*/  UISETP.GE.U32.AND UP0, UPT, UR6, 0x2, UPT ;  /* 0x000000020600788c */ /* 0x001fd2000bf06070 */
[----:B--2---:R-:W-:Y:S05]  /*0050*/  BRA.U !UP0, `(.L_x_0) ;  /* 0x0000000108487547 */ /* 0x004fea000b800000 */
[----:B------:R-:W0:Y:S01]  /*0060*/  LDC.64 R2, c[0x0][0x380] ;  /* 0x0000e000ff027b82 */ /* 0x000e220000000a00 */
[----:B-1----:R-:W-:Y:S02]  /*0070*/  IMAD.SHL.U32 R7, R6, 0x2, RZ ;  /* 0x0000000206077824 */ /* 0x002fe400078e00ff */
[----:B------:R-:W-:Y:S02]  /*0080*/  IMAD.MOV.U32 R9, RZ, RZ, 0x1 ;  /* 0x00000001ff097424 */ /* 0x000fe400078e00ff */
[----:B0-----:R-:W-:-:S07]  /*0090*/  IMAD.WIDE.U32 R2, R7, 0x4, R2 ;  /* 0x0000000407027825 */ /* 0x001fce00078e0002 */
.L_x_3:
[----:B------:R-:W-:Y:S01]  /*00a0*/  IADD3 R0, PT, PT, R9, -0x1, RZ ;  /* 0xffffffff09007810 */ /* 0x000fe20007ffe0ff */
[----:B------:R-:W-:Y:S03]  /*00b0*/  BSSY.RECONVERGENT B0, `(.L_x_1) ;  /* 0x0000008000007945 */ /* 0x000fe60003800200 */
[----:B------:R-:W-:-:S13]  /*00c0*/  LOP3.LUT P0, RZ, R0, R7, RZ, 0xc0, !PT ;  /* 0x0000000700ff7212 */ /* 0x000fda000780c0ff */
[----:B0-----:R-:W-:Y:S05]  /*00d0*/  @P0 BRA `(.L_x_2) ;  /* 0x0000000000140947 */ /* 0x001fea0003800000 */
[----:B------:R-:W-:Y:S01]  /*00e0*/  IMAD.WIDE R4, R9, 0x4, R2 ;  /* 0x0000000409047825 */ /* 0x000fe200078e0202 */
[----:B------:R-:W2:Y:S05]  /*00f0*/  LDG.E R11, desc[UR4][R2.64] ;  /* 0x00000004020b7981 */ /* 0x000eaa000c1e1900 */
[----:B------:R-:W2:Y:S02]  /*0100*/  LDG.E R4, desc[UR4][R4.64] ;  /* 0x0000000404047981 */ /* 0x000ea4000c1e1900 */
[----:B--2---:R-:W-:-:S05]  /*0110*/  FADD R11, R4, R11 ;  /* 0x0000000b040b7221 */ /* 0x004fca0000000000 */
[----:B------:R0:W-:Y:S02]  /*0120*/  STG.E desc[UR4][R2.64], R11 ;  /* 0x0000000b02007986 */ /* 0x0001e4000c101904 */
.L_x_2:
[----:B------:R-:W-:Y:S05]  /*0130*/  BSYNC.RECONVERGENT B0 ;  /* 0x0000000000007941 */ /* 0x000fea0003800200 */
.L_x_1:
[----:B------:R-:W-:Y:S01]  /*0140*/  SHF.L.U32 R9, R9, 0x1, RZ ;  /* 0x0000000109097819 */ /* 0x000fe200000006ff */
[----:B------:R-:W-:Y:S03]  /*0150*/  BAR.SYNC.DEFER_BLOCKING 0x0 ;  /* 0x0000000000007b1d */ /* 0x000fe60000010000 */
[----:B------:R-:W-:-:S13]  /*0160*/  ISETP.GE.U32.AND P0, PT, R9, UR6, PT ;  /* 0x0000000609007c0c */ /* 0x000fda000bf06070 */
[----:B------:R-:W-:Y:S05]  /*0170*/  @!P0 BRA `(.L_x_3) ;  /* 0xfffffffc00c88947 */ /* 0x000fea000383ffff */
.L_x_0:
[----:B-1----:R-:W-:-:S13]  /*0180*/  ISETP.NE.AND P0, PT, R6, RZ, PT ;  /* 0x000000ff0600720c */ /* 0x002fda0003f05270 */
[----:B------:R-:W-:Y:S05]  /*0190*/  @P0 EXIT ;  /* 0x000000000000094d */ /* 0x000fea0003800000 */
[----:B0-----:R-:W0:Y:S02]  /*01a0*/  LDC.64 R2, c[0x0][0x380] ;  /* 0x0000e000ff027b82 */ /* 0x001e240000000a00 */
[----:B0-----:R-:W2:Y:S06]  /*01b0*/  LDG.E R3, desc[UR4][R2.64] ;  /* 0x0000000402037981 */ /* 0x001eac000c1e1900 */
[----:B------:R-:W2:Y:S02]  /*01c0*/  LDC.64 R4, c[0x0][0x388] ;  /* 0x0000e200ff047b82 */ /* 0x000ea40000000a00 */
[----:B--2---:R-:W-:Y:S01]  /*01d0*/  STG.E desc[UR4][R4.64], R3 ;  /* 0x0000000304007986 */ /* 0x004fe2000c101904 */
[----:B------:R-:W-:Y:S05]  /*01e0*/  EXIT ;  /* 0x000000000000794d */ /* 0x000fea0003800000 */
.L_x_4:
[----:B------:R-:W-:-:S00]  /*01f0*/  BRA `(.L_x_4) ;  /* 0xfffffffc00fc7947 */ /* 0x000fc0000383ffff */
[----:B------:R-:W-:-:S00]  /*0200*/  NOP ;  /* 0x0000000000007918 */ /* 0x000fc00000000000 */
[----:B------:R-:W-:-:S00]  /*0210*/  NOP ;  /* 0x0000000000007918 */ /* 0x000fc00000000000 */
[----:B------:R-:W-:-:S00]  /*0220*/  NOP ;  /* 0x0000000000007918 */ /* 0x000fc00000000000 */
[----:B------:R-:W-:-:S00]  /*0230*/  NOP ;  /* 0x0000000000007918 */ /* 0x000fc00000000000 */
[----:B------:R-:W-:-:S00]  /*0240*/  NOP ;  /* 0x0000000000007918 */ /* 0x000fc00000000000 */
[----:B------:R-:W-:-:S00]  /*0250*/  NOP ;  /* 0x0000000000007918 */ /* 0x000fc00000000000 */
[----:B------:R-:W-:-:S00]  /*0260*/  NOP ;  /* 0x0000000000007918 */ /* 0x000fc00000000000 */
[----:B------:R-:W-:-:S00]  /*0270*/  NOP ;  /* 0x0000000000007918 */ /* 0x000fc00000000000 */
.L_x_5:


//--------------------- .nv.shared.reserved.0     --------------------------
	.section	.nv.shared.reserved.0,"aw",@nobits
	.weak		__nv_reservedSMEM_offset_0_alias
	.size		__nv_reservedSMEM_offset_0_alias, 0, 64
	.other		__nv_reservedSMEM_offset_0_alias,@"STO_CUDA_RESERVED_SHARED STV_DEFAULT"
__nv_reservedSMEM_offset_0_alias:
	.zero		0
	.zero		64


//--------------------- .nv.constant0._Z24SimpleSumReductionKernelPfS_ --------------------------
	.section	.nv.constant0._Z24SimpleSumReductionKernelPfS_,"a",@progbits
	.sectionflags	@""
	.align	4
.nv.constant0._Z24SimpleSumReductionKernelPfS_:
	.zero		912


//--------------------- SYMBOLS --------------------------

	.type		.nv.reservedSmem.offset0,@object
	.size		.nv.reservedSmem.offset0,0x4
